//
// Generated by NVIDIA NVVM Compiler
//
// Compiler Build ID: CL-36424714
// Cuda compilation tools, release 13.0, V13.0.88
// Based on NVVM 20.0.0
//

.version 9.0
.target sm_100
.address_size 64

	// .globl	_Z11parallelAddPiS_i
.extern .shared .align 16 .b8 sharedData[];

.visible .entry _Z11parallelAddPiS_i(
	.param .u64 .ptr .align 1 _Z11parallelAddPiS_i_param_0,
	.param .u64 .ptr .align 1 _Z11parallelAddPiS_i_param_1,
	.param .u32 _Z11parallelAddPiS_i_param_2
)
{
	.reg .pred 	%p<6>;
	.reg .b32 	%r<20>;
	.reg .b64 	%rd<9>;

	ld.param.u64 	%rd1, [_Z11parallelAddPiS_i_param_0];
	ld.param.u64 	%rd2, [_Z11parallelAddPiS_i_param_1];
	ld.param.u32 	%r8, [_Z11parallelAddPiS_i_param_2];
	mov.u32 	%r1, %tid.x;
	mov.u32 	%r2, %ctaid.x;
	mov.u32 	%r19, %ntid.x;
	mad.lo.s32 	%r4, %r2, %r19, %r1;
	setp.ge.s32 	%p1, %r4, %r8;
	shl.b32 	%r9, %r1, 2;
	mov.u32 	%r10, sharedData;
	add.s32 	%r5, %r10, %r9;
	@%p1 bra 	$L__BB0_2;
	cvta.to.global.u64 	%rd3, %rd1;
	mul.wide.s32 	%rd4, %r4, 4;
	add.s64 	%rd5, %rd3, %rd4;
	ld.global.u32 	%r12, [%rd5];
	st.shared.u32 	[%r5], %r12;
	bra.uni 	$L__BB0_3;
$L__BB0_2:
	mov.b32 	%r11, 0;
	st.shared.u32 	[%r5], %r11;
$L__BB0_3:
	bar.sync 	0;
	setp.lt.u32 	%p2, %r19, 2;
	@%p2 bra 	$L__BB0_7;
$L__BB0_4:
	shr.u32 	%r7, %r19, 1;
	setp.ge.u32 	%p3, %r1, %r7;
	@%p3 bra 	$L__BB0_6;
	shl.b32 	%r13, %r7, 2;
	add.s32 	%r14, %r5, %r13;
	ld.shared.u32 	%r15, [%r14];
	ld.shared.u32 	%r16, [%r5];
	add.s32 	%r17, %r16, %r15;
	st.shared.u32 	[%r5], %r17;
$L__BB0_6:
	bar.sync 	0;
	setp.gt.u32 	%p4, %r19, 3;
	mov.u32 	%r19, %r7;
	@%p4 bra 	$L__BB0_4;
$L__BB0_7:
	setp.ne.s32 	%p5, %r1, 0;
	@%p5 bra 	$L__BB0_9;
	ld.shared.u32 	%r18, [sharedData];
	cvta.to.global.u64 	%rd6, %rd2;
	mul.wide.u32 	%rd7, %r2, 4;
	add.s64 	%rd8, %rd6, %rd7;
	st.global.u32 	[%rd8], %r18;
$L__BB0_9:
	ret;

}


// ===== COMPILED SASS (sm_100) =====

	.target	sm_100

	.elftype	@"ET_EXEC"


//--------------------- .note.nv.tkinfo           --------------------------
	.section	.note.nv.tkinfo,"",@"SHT_NOTE"
	.sectionflags	@"SHF_NOTE_NV_TKINFO"
	.tkinfo
        /*0018*/ 	.word	0x00000002
        /*0030*/ 	.string	""
        /*0030*/ 	.string	"ptxas"
        /*0030*/ 	.string	"Cuda compilation tools, release 13.0, V13.0.88"
        /*0030*/ 	.string	"Build cuda_13.0.r13.0/compiler.36424714_0"
        /*0030*/ 	.string	"-arch sm_100 -m 64 "



//--------------------- .note.nv.cuinfo           --------------------------
	.section	.note.nv.cuinfo,"",@"SHT_NOTE"
	.sectionflags	@"SHF_NOTE_NV_CUINFO"
        /*0018*/ 	.short	0x0002
        /*001a*/ 	.short	0x0064
        /*001c*/ 	.short	0x0082
	.zero		2


//--------------------- .nv.info                  --------------------------
	.section	.nv.info,"",@"SHT_CUDA_INFO"
	.align	4


	//----- nvinfo : EIATTR_REGCOUNT
	.align		4
        /*0000*/ 	.byte	0x04, 0x2f
        /*0002*/ 	.short	(.L_1 - .L_0)
	.align		4
.L_0:
        /*0004*/ 	.word	index@(_Z11parallelAddPiS_i)
        /*0008*/ 	.word	0x0000000a


	//----- nvinfo : EIATTR_FRAME_SIZE
	.align		4
.L_1:
        /*000c*/ 	.byte	0x04, 0x11
        /*000e*/ 	.short	(.L_3 - .L_2)
	.align		4
.L_2:
        /*0010*/ 	.word	index@(_Z11parallelAddPiS_i)
        /*0014*/ 	.word	0x00000000


	//----- nvinfo : EIATTR_MIN_STACK_SIZE
	.align		4
.L_3:
        /*0018*/ 	.byte	0x04, 0x12
        /*001a*/ 	.short	(.L_5 - .L_4)
	.align		4
.L_4:
        /*001c*/ 	.word	index@(_Z11parallelAddPiS_i)
        /*0020*/ 	.word	0x00000000
.L_5:


//--------------------- .nv.compat                --------------------------
	.section	.nv.compat,"",@"SHT_CUDA_COMPAT_INFO"
	.align	4
        /*0000*/ 	.byte	0x02, 0x09, 0x00, 0x00, 0x02, 0x02, 0x01, 0x00, 0x02, 0x05, 0x05, 0x00, 0x03, 0x07, 0x01, 0x01
        /*0010*/ 	.byte	0x02, 0x03, 0x00, 0x00, 0x02, 0x06, 0x01, 0x00, 0x04, 0x0b, 0x08, 0x00, 0x09, 0x00, 0x00, 0x00
        /*0020*/ 	.byte	0x00, 0x00, 0x00, 0x00


//--------------------- .nv.info._Z11parallelAddPiS_i --------------------------
	.section	.nv.info._Z11parallelAddPiS_i,"",@"SHT_CUDA_INFO"
	.sectionflags	@""
	.align	4


	//----- nvinfo : EIATTR_CUDA_API_VERSION
	.align		4
        /*0000*/ 	.byte	0x04, 0x37
        /*0002*/ 	.short	(.L_7 - .L_6)
.L_6:
        /*0004*/ 	.word	0x00000082


	//----- nvinfo : EIATTR_KPARAM_INFO
	.align		4
.L_7:
        /*0008*/ 	.byte	0x04, 0x17
        /*000a*/ 	.short	(.L_9 - .L_8)
.L_8:
        /*000c*/ 	.word	0x00000000
        /*0010*/ 	.short	0x0002
        /*0012*/ 	.short	0x0010
        /*0014*/ 	.byte	0x00, 0xf0, 0x11, 0x00


	//----- nvinfo : EIATTR_KPARAM_INFO
	.align		4
.L_9:
        /*0018*/ 	.byte	0x04, 0x17
        /*001a*/ 	.short	(.L_11 - .L_10)
.L_10:
        /*001c*/ 	.word	0x00000000
        /*0020*/ 	.short	0x0001
        /*0022*/ 	.short	0x0008
        /*0024*/ 	.byte	0x00, 0xf5, 0x21, 0x00


	//----- nvinfo : EIATTR_KPARAM_INFO
	.align		4
.L_11:
        /*0028*/ 	.byte	0x04, 0x17
        /*002a*/ 	.short	(.L_13 - .L_12)
.L_12:
        /*002c*/ 	.word	0x00000000
        /*0030*/ 	.short	0x0000
        /*0032*/ 	.short	0x0000
        /*0034*/ 	.byte	0x00, 0xf5, 0x21, 0x00


	//----- nvinfo : EIATTR_SPARSE_MMA_MASK
	.align		4
.L_13:
        /*0038*/ 	.byte	0x03, 0x50
        /*003a*/ 	.short	0x0000


	//----- nvinfo : EIATTR_MAXREG_COUNT
	.align		4
        /*003c*/ 	.byte	0x03, 0x1b
        /*003e*/ 	.short	0x00ff


	//----- nvinfo : EIATTR_NUM_BARRIERS
	.align		4
        /*0040*/ 	.byte	0x02, 0x4c
        /*0042*/ 	.byte	0x01
	.zero		1


	//----- nvinfo : EIATTR_MERCURY_ISA_VERSION
	.align		4
        /*0044*/ 	.byte	0x03, 0x5f
        /*0046*/ 	.short	0x0101


	//----- nvinfo : EIATTR_VRC_CTA_INIT_COUNT
	.align		4
        /*0048*/ 	.byte	0x02, 0x4a
	.zero		1
	.zero		1


	//----- nvinfo : EIATTR_EXIT_INSTR_OFFSETS
	.align		4
        /*004c*/ 	.byte	0x04, 0x1c
        /*004e*/ 	.short	(.L_15 - .L_14)


	//   ....[0]....
.L_14:
        /*0050*/ 	.word	0x00000210


	//   ....[1]....
        /*0054*/ 	.word	0x00000290


	//----- nvinfo : EIATTR_CBANK_PARAM_SIZE
	.align		4
.L_15:
        /*0058*/ 	.byte	0x03, 0x19
        /*005a*/ 	.short	0x0014


	//----- nvinfo : EIATTR_PARAM_CBANK
	.align		4
        /*005c*/ 	.byte	0x04, 0x0a
        /*005e*/ 	.short	(.L_17 - .L_16)
	.align		4
.L_16:
        /*0060*/ 	.word	index@(.nv.constant0._Z11parallelAddPiS_i)
        /*0064*/ 	.short	0x0380
        /*0066*/ 	.short	0x0014


	//----- nvinfo : EIATTR_SW_WAR
	.align		4
.L_17:
        /*0068*/ 	.byte	0x04, 0x36
        /*006a*/ 	.short	(.L_19 - .L_18)
.L_18:
        /*006c*/ 	.word	0x00000008
.L_19:


//--------------------- .nv.callgraph             --------------------------
	.section	.nv.callgraph,"",@"SHT_CUDA_CALLGRAPH"
	.align	4
	.sectionentsize	8
	.align		4
        /*0000*/ 	.word	0x00000000
	.align		4
        /*0004*/ 	.word	0xffffffff
	.align		4
        /*0008*/ 	.word	0x00000000
	.align		4
        /*000c*/ 	.word	0xfffffffe
	.align		4
        /*0010*/ 	.word	0x00000000
	.align		4
        /*0014*/ 	.word	0xfffffffd
	.align		4
        /*0018*/ 	.word	0x00000000
	.align		4
        /*001c*/ 	.word	0xfffffffc


//--------------------- .text._Z11parallelAddPiS_i --------------------------
	.section	.text._Z11parallelAddPiS_i,"ax",@progbits
	.align	128
        .global         _Z11parallelAddPiS_i
        .type           _Z11parallelAddPiS_i,@function
        .size           _Z11parallelAddPiS_i,(.L_x_3 - _Z11parallelAddPiS_i)
        .other          _Z11parallelAddPiS_i,@"STO_CUDA_ENTRY STV_DEFAULT"
_Z11parallelAddPiS_i:
.text._Z11parallelAddPiS_i:
[----:B------:R-:W-:Y:S01]  /*0000*/  LDC R1, c[0x0][0x37c] ;  /* 0x0000df00ff017b82 */ /* 0x000fe20000000800 */
[----:B------:R-:W0:Y:S01]  /*0010*/  S2R R6, SR_TID.X ;  /* 0x0000000000067919 */ /* 0x000e220000002100 */
[----:B------:R-:W0:Y:S01]  /*0020*/  LDCU UR8, c[0x0][0x360] ;  /* 0x00006c00ff0877ac */ /* 0x000e220008000800 */
[----:B------:R-:W0:Y:S01]  /*0030*/  S2R R7, SR_CTAID.X ;  /* 0x0000000000077919 */ /* 0x000e220000002500 */
[----:B------:R-:W1:Y:S01]  /*0040*/  LDCU UR4, c[0x0][0x390] ;  /* 0x00007200ff0477ac */ /* 0x000e620008000800 */
[----:B------:R-:W2:Y:S01]  /*0050*/  LDCU.64 UR6, c[0x0][0x358] ;  /* 0x00006b00ff0677ac */ /* 0x000ea20008000a00 */
[----:B0-----:R-:W-:-:S05]  /*0060*/  IMAD R5, R7, UR8, R6 ;  /* 0x0000000807057c24 */ /* 0x001fca000f8e0206 */
[----:B-1----:R-:W-:-:S13]  /*0070*/  ISETP.GE.AND P1, PT, R5, UR4, PT ;  /* 0x0000000405007c0c */ /* 0x002fda000bf26270 */
[----:B------:R-:W0:Y:S02]  /*0080*/  @!P1 LDC.64 R2, c[0x0][0x380] ;  /* 0x0000e000ff029b82 */ /* 0x000e240000000a00 */
[----:B0-----:R-:W-:-:S06]  /*0090*/  @!P1 IMAD.WIDE R2, R5, 0x4, R2 ;  /* 0x0000000405029825 */ /* 0x001fcc00078e0202 */
[----:B--2---:R-:W2:Y:S01]  /*00a0*/  @!P1 LDG.E R3, desc[UR6][R2.64] ;  /* 0x0000000602039981 */ /* 0x004ea2000c1e1900 */
[----:B------:R-:W0:Y:S01]  /*00b0*/  S2UR UR5, SR_CgaCtaId ;  /* 0x00000000000579c3 */ /* 0x000e220000008800 */
[----:B------:R-:W-:Y:S01]  /*00c0*/  IMAD.U32 R4, RZ, RZ, UR8 ;  /* 0x00000008ff047e24 */ /* 0x000fe2000f8e00ff */
[----:B------:R-:W-:Y:S01]  /*00d0*/  UMOV UR4, 0x400 ;  /* 0x0000040000047882 */ /* 0x000fe20000000000 */
[----:B------:R-:W-:-:S03]  /*00e0*/  ISETP.NE.AND P0, PT, R6, RZ, PT ;  /* 0x000000ff0600720c */ /* 0x000fc60003f05270 */
[----:B------:R-:W-:Y:S01]  /*00f0*/  ISETP.GE.U32.AND P2, PT, R4, 0x2, PT ;  /* 0x000000020400780c */ /* 0x000fe20003f46070 */
[----:B0-----:R-:W-:-:S06]  /*0100*/  ULEA UR4, UR5, UR4, 0x18 ;  /* 0x0000000405047291 */ /* 0x001fcc000f8ec0ff */
[----:B------:R-:W-:-:S05]  /*0110*/  LEA R0, R6, UR4, 0x2 ;  /* 0x0000000406007c11 */ /* 0x000fca000f8e10ff */
[----:B--2---:R0:W-:Y:S04]  /*0120*/  @!P1 STS [R0], R3 ;  /* 0x0000000300009388 */ /* 0x0041e80000000800 */
[----:B------:R0:W-:Y:S01]  /*0130*/  @P1 STS [R0], RZ ;  /* 0x000000ff00001388 */ /* 0x0001e20000000800 */
[----:B------:R-:W-:Y:S06]  /*0140*/  BAR.SYNC.DEFER_BLOCKING 0x0 ;  /* 0x0000000000007b1d */ /* 0x000fec0000010000 */
[----:B------:R-:W-:Y:S05]  /*0150*/  @!P2 BRA `(.L_x_0) ;  /* 0x00000000002ca947 */ /* 0x000fea0003800000 */
.L_x_1:
[----:B------:R-:W-:-:S04]  /*0160*/  SHF.R.U32.HI R5, RZ, 0x1, R4 ;  /* 0x00000001ff057819 */ /* 0x000fc80000011604 */
[----:B------:R-:W-:-:S13]  /*0170*/  ISETP.GE.U32.AND P1, PT, R6, R5, PT ;  /* 0x000000050600720c */ /* 0x000fda0003f26070 */
[----:B------:R-:W-:Y:S01]  /*0180*/  @!P1 IMAD R2, R5, 0x4, R0 ;  /* 0x0000000405029824 */ /* 0x000fe200078e0200 */
[----:B0-----:R-:W-:Y:S05]  /*0190*/  @!P1 LDS R3, [R0] ;  /* 0x0000000000039984 */ /* 0x001fea0000000800 */
[----:B------:R-:W0:Y:S02]  /*01a0*/  @!P1 LDS R2, [R2] ;  /* 0x0000000002029984 */ /* 0x000e240000000800 */
[----:B0-----:R-:W-:-:S05]  /*01b0*/  @!P1 IMAD.IADD R3, R2, 0x1, R3 ;  /* 0x0000000102039824 */ /* 0x001fca00078e0203 */
[----:B------:R1:W-:Y:S01]  /*01c0*/  @!P1 STS [R0], R3 ;  /* 0x0000000300009388 */ /* 0x0003e20000000800 */
[----:B------:R-:W-:Y:S01]  /*01d0*/  BAR.SYNC.DEFER_BLOCKING 0x0 ;  /* 0x0000000000007b1d */ /* 0x000fe20000010000 */
[----:B------:R-:W-:Y:S01]  /*01e0*/  ISETP.GT.U32.AND P1, PT, R4, 0x3, PT ;  /* 0x000000030400780c */ /* 0x000fe20003f24070 */
[----:B------:R-:W-:-:S12]  /*01f0*/  IMAD.MOV.U32 R4, RZ, RZ, R5 ;  /* 0x000000ffff047224 */ /* 0x000fd800078e0005 */
[----:B-1----:R-:W-:Y:S05]  /*0200*/  @P1 BRA `(.L_x_1) ;  /* 0xfffffffc00d41947 */ /* 0x002fea000383ffff */
.L_x_0:
[----:B------:R-:W-:Y:S05]  /*0210*/  @P0 EXIT ;  /* 0x000000000000094d */ /* 0x000fea0003800000 */
[----:B------:R-:W1:Y:S01]  /*0220*/  S2UR UR5, SR_CgaCtaId ;  /* 0x00000000000579c3 */ /* 0x000e620000008800 */
[----:B------:R-:W-:-:S07]  /*0230*/  UMOV UR4, 0x400 ;  /* 0x0000040000047882 */ /* 0x000fce0000000000 */
[----:B0-----:R-:W0:Y:S01]  /*0240*/  LDC.64 R2, c[0x0][0x388] ;  /* 0x0000e200ff027b82 */ /* 0x001e220000000a00 */
[----:B-1----:R-:W-:Y:S01]  /*0250*/  ULEA UR4, UR5, UR4, 0x18 ;  /* 0x0000000405047291 */ /* 0x002fe2000f8ec0ff */
[----:B0-----:R-:W-:-:S08]  /*0260*/  IMAD.WIDE.U32 R2, R7, 0x4, R2 ;  /* 0x0000000407027825 */ /* 0x001fd000078e0002 */
[----:B------:R-:W0:Y:S04]  /*0270*/  LDS R5, [UR4] ;  /* 0x00000004ff057984 */ /* 0x000e280008000800 */
[----:B0-----:R-:W-:Y:S01]  /*0280*/  STG.E desc[UR6][R2.64], R5 ;  /* 0x0000000502007986 */ /* 0x001fe2000c101906 */
[----:B------:R-:W-:Y:S05]  /*0290*/  EXIT ;  /* 0x000000000000794d */ /* 0x000fea0003800000 */
.L_x_2:
[----:B------:R-:W-:-:S00]  /*02a0*/  BRA `(.L_x_2) ;  /* 0xfffffffc00fc7947 */ /* 0x000fc0000383ffff */
[----:B------:R-:W-:-:S00]  /*02b0*/  NOP ;  /* 0x0000000000007918 */ /* 0x000fc00000000000 */
        /* <DEDUP_REMOVED lines=12> */
.L_x_3:


//--------------------- .nv.shared._Z11parallelAddPiS_i --------------------------
	.section	.nv.shared._Z11parallelAddPiS_i,"aw",@nobits
	.sectionflags	@""
	.align	16
	.zero		1024


//--------------------- .nv.shared.reserved.0     --------------------------
	.section	.nv.shared.reserved.0,"aw",@nobits
	.weak		__nv_reservedSMEM_offset_0_alias
	.size		__nv_reservedSMEM_offset_0_alias, 0, 64
	.other		__nv_reservedSMEM_offset_0_alias,@"STO_CUDA_RESERVED_SHARED STV_DEFAULT"
__nv_reservedSMEM_offset_0_alias:
	.zero		0
	.zero		64


//--------------------- .nv.constant0._Z11parallelAddPiS_i --------------------------
	.section	.nv.constant0._Z11parallelAddPiS_i,"a",@progbits
	.sectionflags	@""
	.align	4
.nv.constant0._Z11parallelAddPiS_i:
	.zero		916


//--------------------- SYMBOLS --------------------------

	.type		.nv.reservedSmem.offset0,@object
	.size		.nv.reservedSmem.offset0,0x4
	.type		.nv.reservedSmem.cap,@object
	.size		.nv.reservedSmem.cap,0x4
